//
// Generated by NVIDIA NVVM Compiler
//
// Compiler Build ID: CL-36424714
// Cuda compilation tools, release 13.0, V13.0.88
// Based on NVVM 20.0.0
//

.version 9.0
.target sm_100
.address_size 64

	// .globl	_Z23demonstrateBlockEssencePii
.extern .func  (.param .b32 func_retval0) vprintf
(
	.param .b64 vprintf_param_0,
	.param .b64 vprintf_param_1
)
;
// _ZZ23demonstrateBlockEssencePiiE15block_workspace has been demoted
// _ZZ23demonstrateBlockEssencePiiE16block_id_storage has been demoted
// _ZZ23demonstrateBlockEssencePiiE18cooperation_result has been demoted
// _ZZ31demonstrateBlockHardwareMappingvE13sm_identifier has been demoted
// _ZZ28demonstrateBlockIndependencePiE13local_counter has been demoted
.global .align 1 .b8 $str[74] = {66, 108, 111, 99, 107, 32, 37, 100, 58, 32, 230, 136, 145, 230, 152, 175, 228, 184, 128, 228, 184, 170, 231, 139, 172, 231, 171, 139, 231, 154, 132, 229, 141, 143, 228, 189, 156, 229, 141, 149, 229, 133, 131, 239, 188, 140, 230, 156, 137, 37, 100, 228, 184, 170, 231, 186, 191, 231, 168, 139, 229, 141, 143, 229, 144, 140, 229, 183, 165, 228, 189, 156, 10};
.global .align 1 .b8 $str$1[53] = {66, 108, 111, 99, 107, 32, 37, 100, 44, 32, 84, 104, 114, 101, 97, 100, 32, 37, 100, 58, 32, 232, 174, 191, 233, 151, 174, 229, 133, 177, 228, 186, 171, 229, 183, 165, 228, 189, 156, 229, 140, 186, 91, 37, 100, 93, 32, 61, 32, 37, 100, 10};
.global .align 1 .b8 $str$2[44] = {66, 108, 111, 99, 107, 32, 37, 100, 58, 32, 229, 141, 143, 228, 189, 156, 232, 174, 161, 231, 174, 151, 229, 174, 140, 230, 136, 144, 239, 188, 140, 231, 187, 147, 230, 158, 156, 32, 61, 32, 37, 100, 10};
.global .align 1 .b8 $str$3[38] = {66, 108, 111, 99, 107, 32, 37, 100, 58, 32, 232, 162, 171, 229, 136, 134, 233, 133, 141, 229, 136, 176, 83, 77, 32, 37, 100, 228, 184, 138, 230, 137, 167, 232, 161, 140, 10};
.global .align 1 .b8 $str$4[53] = {66, 108, 111, 99, 107, 32, 37, 100, 58, 32, 230, 136, 145, 231, 154, 132, 37, 100, 228, 184, 170, 231, 186, 191, 231, 168, 139, 229, 176, 134, 232, 162, 171, 231, 187, 132, 231, 187, 135, 230, 136, 144, 37, 100, 228, 184, 170, 119, 97, 114, 112, 10};
.global .align 1 .b8 $str$5[61] = {66, 108, 111, 99, 107, 32, 37, 100, 44, 32, 84, 104, 114, 101, 97, 100, 32, 37, 100, 58, 32, 229, 177, 158, 228, 186, 142, 87, 97, 114, 112, 32, 37, 100, 44, 32, 76, 97, 110, 101, 32, 37, 100, 44, 32, 232, 191, 144, 232, 161, 140, 229, 156, 168, 83, 77, 32, 37, 100, 10};
.global .align 1 .b8 $str$6[30] = {66, 108, 111, 99, 107, 32, 37, 100, 58, 32, 229, 188, 128, 229, 167, 139, 231, 139, 172, 231, 171, 139, 229, 183, 165, 228, 189, 156, 10};
.global .align 1 .b8 $str$7[32] = {66, 108, 111, 99, 107, 32, 37, 100, 58, 32, 230, 156, 172, 229, 156, 176, 232, 174, 161, 230, 149, 176, 229, 153, 168, 32, 61, 32, 37, 100, 10};

.visible .entry _Z23demonstrateBlockEssencePii(
	.param .u64 .ptr .align 1 _Z23demonstrateBlockEssencePii_param_0,
	.param .u32 _Z23demonstrateBlockEssencePii_param_1
)
{
	.local .align 16 .b8 	__local_depot0[16];
	.reg .b64 	%SP;
	.reg .b64 	%SPL;
	.reg .pred 	%p<8>;
	.reg .b32 	%r<24>;
	.reg .b64 	%rd<18>;
	// demoted variable
	.shared .align 4 .b8 _ZZ23demonstrateBlockEssencePiiE15block_workspace[1024];
	// demoted variable
	.shared .align 4 .u32 _ZZ23demonstrateBlockEssencePiiE16block_id_storage;
	// demoted variable
	.shared .align 4 .u32 _ZZ23demonstrateBlockEssencePiiE18cooperation_result;
	mov.u64 	%SPL, __local_depot0;
	cvta.local.u64 	%SP, %SPL;
	ld.param.u64 	%rd3, [_Z23demonstrateBlockEssencePii_param_0];
	ld.param.u32 	%r6, [_Z23demonstrateBlockEssencePii_param_1];
	cvta.to.global.u64 	%rd1, %rd3;
	add.u64 	%rd4, %SP, 0;
	add.u64 	%rd2, %SPL, 0;
	mov.u32 	%r1, %tid.x;
	mov.u32 	%r2, %ctaid.x;
	mov.u32 	%r3, %ntid.x;
	mad.lo.s32 	%r4, %r2, %r3, %r1;
	setp.ne.s32 	%p2, %r1, 0;
	@%p2 bra 	$L__BB0_2;
	mul.lo.s32 	%r7, %r2, 1000;
	st.shared.u32 	[_ZZ23demonstrateBlockEssencePiiE16block_id_storage], %r7;
	mov.b32 	%r8, 0;
	st.shared.u32 	[_ZZ23demonstrateBlockEssencePiiE18cooperation_result], %r8;
	st.local.v2.u32 	[%rd2], {%r2, %r3};
	mov.u64 	%rd5, $str;
	cvta.global.u64 	%rd6, %rd5;
	{ // callseq 0, 0
	.param .b64 param0;
	st.param.b64 	[param0], %rd6;
	.param .b64 param1;
	st.param.b64 	[param1], %rd4;
	.param .b32 retval0;
	call.uni (retval0), 
	vprintf, 
	(
	param0, 
	param1
	);
	ld.param.b32 	%r9, [retval0];
	} // callseq 0
$L__BB0_2:
	bar.sync 	0;
	setp.lt.u32 	%p3, %r1, 256;
	setp.lt.s32 	%p4, %r4, %r6;
	and.pred  	%p1, %p3, %p4;
	shl.b32 	%r11, %r1, 2;
	mov.u32 	%r12, _ZZ23demonstrateBlockEssencePiiE15block_workspace;
	add.s32 	%r5, %r12, %r11;
	not.pred 	%p5, %p1;
	@%p5 bra 	$L__BB0_4;
	mul.wide.s32 	%rd8, %r4, 4;
	add.s64 	%rd9, %rd1, %rd8;
	ld.global.u32 	%r13, [%rd9];
	ld.shared.u32 	%r14, [_ZZ23demonstrateBlockEssencePiiE16block_id_storage];
	add.s32 	%r15, %r14, %r13;
	st.shared.u32 	[%r5], %r15;
	st.local.v4.u32 	[%rd2], {%r2, %r1, %r1, %r15};
	mov.u64 	%rd10, $str$1;
	cvta.global.u64 	%rd11, %rd10;
	{ // callseq 1, 0
	.param .b64 param0;
	st.param.b64 	[param0], %rd11;
	.param .b64 param1;
	st.param.b64 	[param1], %rd4;
	.param .b32 retval0;
	call.uni (retval0), 
	vprintf, 
	(
	param0, 
	param1
	);
	ld.param.b32 	%r16, [retval0];
	} // callseq 1
$L__BB0_4:
	bar.sync 	0;
	@%p5 bra 	$L__BB0_6;
	ld.shared.u32 	%r18, [%r5];
	atom.shared.add.u32 	%r19, [_ZZ23demonstrateBlockEssencePiiE18cooperation_result], %r18;
$L__BB0_6:
	setp.ne.s32 	%p7, %r1, 0;
	bar.sync 	0;
	@%p7 bra 	$L__BB0_8;
	ld.shared.u32 	%r20, [_ZZ23demonstrateBlockEssencePiiE18cooperation_result];
	st.local.v2.u32 	[%rd2], {%r2, %r20};
	mov.u64 	%rd13, $str$2;
	cvta.global.u64 	%rd14, %rd13;
	{ // callseq 2, 0
	.param .b64 param0;
	st.param.b64 	[param0], %rd14;
	.param .b64 param1;
	st.param.b64 	[param1], %rd4;
	.param .b32 retval0;
	call.uni (retval0), 
	vprintf, 
	(
	param0, 
	param1
	);
	ld.param.b32 	%r21, [retval0];
	} // callseq 2
	ld.shared.u32 	%r23, [_ZZ23demonstrateBlockEssencePiiE18cooperation_result];
	mul.wide.u32 	%rd16, %r2, 4;
	add.s64 	%rd17, %rd1, %rd16;
	st.global.u32 	[%rd17], %r23;
$L__BB0_8:
	ret;

}
	// .globl	_Z31demonstrateBlockHardwareMappingv
.visible .entry _Z31demonstrateBlockHardwareMappingv()
{
	.local .align 8 .b8 	__local_depot1[24];
	.reg .b64 	%SP;
	.reg .b64 	%SPL;
	.reg .pred 	%p<3>;
	.reg .b32 	%r<16>;
	.reg .b64 	%rd<11>;
	// demoted variable
	.shared .align 4 .u32 _ZZ31demonstrateBlockHardwareMappingvE13sm_identifier;
	mov.u64 	%SPL, __local_depot1;
	cvta.local.u64 	%SP, %SPL;
	add.u64 	%rd2, %SP, 0;
	add.u64 	%rd1, %SPL, 0;
	mov.u32 	%r1, %tid.x;
	mov.u32 	%r2, %ctaid.x;
	setp.ne.s32 	%p1, %r1, 0;
	@%p1 bra 	$L__BB1_2;
	and.b32  	%r3, %r2, 7;
	st.shared.u32 	[_ZZ31demonstrateBlockHardwareMappingvE13sm_identifier], %r3;
	st.local.v2.u32 	[%rd1], {%r2, %r3};
	mov.u64 	%rd3, $str$3;
	cvta.global.u64 	%rd4, %rd3;
	{ // callseq 3, 0
	.param .b64 param0;
	st.param.b64 	[param0], %rd4;
	.param .b64 param1;
	st.param.b64 	[param1], %rd2;
	.param .b32 retval0;
	call.uni (retval0), 
	vprintf, 
	(
	param0, 
	param1
	);
	ld.param.b32 	%r4, [retval0];
	} // callseq 3
	mov.u32 	%r6, %ntid.x;
	add.s32 	%r7, %r6, 31;
	shr.u32 	%r8, %r7, 5;
	st.local.v2.u32 	[%rd1], {%r2, %r6};
	st.local.u32 	[%rd1+8], %r8;
	mov.u64 	%rd6, $str$4;
	cvta.global.u64 	%rd7, %rd6;
	{ // callseq 4, 0
	.param .b64 param0;
	st.param.b64 	[param0], %rd7;
	.param .b64 param1;
	st.param.b64 	[param1], %rd2;
	.param .b32 retval0;
	call.uni (retval0), 
	vprintf, 
	(
	param0, 
	param1
	);
	ld.param.b32 	%r9, [retval0];
	} // callseq 4
$L__BB1_2:
	bar.sync 	0;
	setp.gt.u32 	%p2, %r1, 63;
	@%p2 bra 	$L__BB1_4;
	and.b32  	%r11, %r1, 31;
	shr.u32 	%r12, %r1, 5;
	ld.shared.u32 	%r13, [_ZZ31demonstrateBlockHardwareMappingvE13sm_identifier];
	st.local.v2.u32 	[%rd1], {%r2, %r1};
	st.local.v2.u32 	[%rd1+8], {%r12, %r11};
	st.local.u32 	[%rd1+16], %r13;
	mov.u64 	%rd8, $str$5;
	cvta.global.u64 	%rd9, %rd8;
	{ // callseq 5, 0
	.param .b64 param0;
	st.param.b64 	[param0], %rd9;
	.param .b64 param1;
	st.param.b64 	[param1], %rd2;
	.param .b32 retval0;
	call.uni (retval0), 
	vprintf, 
	(
	param0, 
	param1
	);
	ld.param.b32 	%r14, [retval0];
	} // callseq 5
$L__BB1_4:
	ret;

}
	// .globl	_Z28demonstrateBlockIndependencePi
.visible .entry _Z28demonstrateBlockIndependencePi(
	.param .u64 .ptr .align 1 _Z28demonstrateBlockIndependencePi_param_0
)
{
	.local .align 8 .b8 	__local_depot2[8];
	.reg .b64 	%SP;
	.reg .b64 	%SPL;
	.reg .pred 	%p<3>;
	.reg .b32 	%r<12>;
	.reg .b64 	%rd<11>;
	// demoted variable
	.shared .align 4 .u32 _ZZ28demonstrateBlockIndependencePiE13local_counter;
	mov.u64 	%SPL, __local_depot2;
	cvta.local.u64 	%SP, %SPL;
	ld.param.u64 	%rd2, [_Z28demonstrateBlockIndependencePi_param_0];
	add.u64 	%rd3, %SP, 0;
	add.u64 	%rd1, %SPL, 0;
	mov.u32 	%r1, %tid.x;
	mov.u32 	%r2, %ctaid.x;
	setp.ne.s32 	%p1, %r1, 0;
	@%p1 bra 	$L__BB2_2;
	mov.b32 	%r3, 0;
	st.shared.u32 	[_ZZ28demonstrateBlockIndependencePiE13local_counter], %r3;
	st.local.u32 	[%rd1], %r2;
	mov.u64 	%rd4, $str$6;
	cvta.global.u64 	%rd5, %rd4;
	{ // callseq 6, 0
	.param .b64 param0;
	st.param.b64 	[param0], %rd5;
	.param .b64 param1;
	st.param.b64 	[param1], %rd3;
	.param .b32 retval0;
	call.uni (retval0), 
	vprintf, 
	(
	param0, 
	param1
	);
	ld.param.b32 	%r4, [retval0];
	} // callseq 6
$L__BB2_2:
	setp.ne.s32 	%p2, %r1, 0;
	bar.sync 	0;
	atom.shared.add.u32 	%r6, [_ZZ28demonstrateBlockIndependencePiE13local_counter], 1;
	bar.sync 	0;
	@%p2 bra 	$L__BB2_4;
	ld.shared.u32 	%r7, [_ZZ28demonstrateBlockIndependencePiE13local_counter];
	st.local.v2.u32 	[%rd1], {%r2, %r7};
	mov.u64 	%rd7, $str$7;
	cvta.global.u64 	%rd8, %rd7;
	{ // callseq 7, 0
	.param .b64 param0;
	st.param.b64 	[param0], %rd8;
	.param .b64 param1;
	st.param.b64 	[param1], %rd3;
	.param .b32 retval0;
	call.uni (retval0), 
	vprintf, 
	(
	param0, 
	param1
	);
	ld.param.b32 	%r8, [retval0];
	} // callseq 7
	ld.shared.u32 	%r10, [_ZZ28demonstrateBlockIndependencePiE13local_counter];
	cvta.to.global.u64 	%rd10, %rd2;
	atom.global.add.u32 	%r11, [%rd10], %r10;
$L__BB2_4:
	ret;

}


// ===== COMPILED SASS (sm_100) =====

	.target	sm_100

	.elftype	@"ET_EXEC"


//--------------------- .note.nv.tkinfo           --------------------------
	.section	.note.nv.tkinfo,"",@"SHT_NOTE"
	.sectionflags	@"SHF_NOTE_NV_TKINFO"
	.tkinfo
        /*0018*/ 	.word	0x00000002
        /*0030*/ 	.string	""
        /*0030*/ 	.string	"ptxas"
        /*0030*/ 	.string	"Cuda compilation tools, release 13.0, V13.0.88"
        /*0030*/ 	.string	"Build cuda_13.0.r13.0/compiler.36424714_0"
        /*0030*/ 	.string	"-arch sm_100 -m 64 "



//--------------------- .note.nv.cuinfo           --------------------------
	.section	.note.nv.cuinfo,"",@"SHT_NOTE"
	.sectionflags	@"SHF_NOTE_NV_CUINFO"
        /*0018*/ 	.short	0x0002
        /*001a*/ 	.short	0x0064
        /*001c*/ 	.short	0x0082
	.zero		2


//--------------------- .nv.info                  --------------------------
	.section	.nv.info,"",@"SHT_CUDA_INFO"
	.align	4


	//----- nvinfo : EIATTR_REGCOUNT
	.align		4
        /*0000*/ 	.byte	0x04, 0x2f
        /*0002*/ 	.short	(.L_9 - .L_8)
	.align		4
.L_8:
        /*0004*/ 	.word	index@(_Z23demonstrateBlockEssencePii)
        /*0008*/ 	.word	0x0000001c


	//----- nvinfo : EIATTR_FRAME_SIZE
	.align		4
.L_9:
        /*000c*/ 	.byte	0x04, 0x11
        /*000e*/ 	.short	(.L_11 - .L_10)
	.align		4
.L_10:
        /*0010*/ 	.word	index@(_Z23demonstrateBlockEssencePii)
        /*0014*/ 	.word	0x00000010


	//----- nvinfo : EIATTR_REGCOUNT
	.align		4
.L_11:
        /*0018*/ 	.byte	0x04, 0x2f
        /*001a*/ 	.short	(.L_13 - .L_12)
	.align		4
.L_12:
        /*001c*/ 	.word	index@(_Z31demonstrateBlockHardwareMappingv)
        /*0020*/ 	.word	0x00000018


	//----- nvinfo : EIATTR_FRAME_SIZE
	.align		4
.L_13:
        /*0024*/ 	.byte	0x04, 0x11
        /*0026*/ 	.short	(.L_15 - .L_14)
	.align		4
.L_14:
        /*0028*/ 	.word	index@(_Z31demonstrateBlockHardwareMappingv)
        /*002c*/ 	.word	0x00000018


	//----- nvinfo : EIATTR_REGCOUNT
	.align		4
.L_15:
        /*0030*/ 	.byte	0x04, 0x2f
        /*0032*/ 	.short	(.L_17 - .L_16)
	.align		4
.L_16:
        /*0034*/ 	.word	index@(_Z28demonstrateBlockIndependencePi)
        /*0038*/ 	.word	0x00000018


	//----- nvinfo : EIATTR_FRAME_SIZE
	.align		4
.L_17:
        /*003c*/ 	.byte	0x04, 0x11
        /*003e*/ 	.short	(.L_19 - .L_18)
	.align		4
.L_18:
        /*0040*/ 	.word	index@(_Z28demonstrateBlockIndependencePi)
        /*0044*/ 	.word	0x00000008


	//----- nvinfo : EIATTR_MIN_STACK_SIZE
	.align		4
.L_19:
        /*0048*/ 	.byte	0x04, 0x12
        /*004a*/ 	.short	(.L_21 - .L_20)
	.align		4
.L_20:
        /*004c*/ 	.word	index@(_Z28demonstrateBlockIndependencePi)
        /*0050*/ 	.word	0x00000008


	//----- nvinfo : EIATTR_MIN_STACK_SIZE
	.align		4
.L_21:
        /*0054*/ 	.byte	0x04, 0x12
        /*0056*/ 	.short	(.L_23 - .L_22)
	.align		4
.L_22:
        /*0058*/ 	.word	index@(_Z31demonstrateBlockHardwareMappingv)
        /*005c*/ 	.word	0x00000018


	//----- nvinfo : EIATTR_MIN_STACK_SIZE
	.align		4
.L_23:
        /*0060*/ 	.byte	0x04, 0x12
        /*0062*/ 	.short	(.L_25 - .L_24)
	.align		4
.L_24:
        /*0064*/ 	.word	index@(_Z23demonstrateBlockEssencePii)
        /*0068*/ 	.word	0x00000010
.L_25:


//--------------------- .nv.compat                --------------------------
	.section	.nv.compat,"",@"SHT_CUDA_COMPAT_INFO"
	.align	4
        /*0000*/ 	.byte	0x02, 0x09, 0x00, 0x00, 0x02, 0x02, 0x01, 0x00, 0x02, 0x05, 0x05, 0x00, 0x03, 0x07, 0x01, 0x01
        /*0010*/ 	.byte	0x02, 0x03, 0x00, 0x00, 0x02, 0x06, 0x01, 0x00, 0x04, 0x0b, 0x08, 0x00, 0x09, 0x00, 0x00, 0x00
        /*0020*/ 	.byte	0x00, 0x00, 0x00, 0x00


//--------------------- .nv.info._Z28demonstrateBlockIndependencePi --------------------------
	.section	.nv.info._Z28demonstrateBlockIndependencePi,"",@"SHT_CUDA_INFO"
	.sectionflags	@""
	.align	4


	//----- nvinfo : EIATTR_CUDA_API_VERSION
	.align		4
        /*0000*/ 	.byte	0x04, 0x37
        /*0002*/ 	.short	(.L_27 - .L_26)
.L_26:
        /*0004*/ 	.word	0x00000082


	//----- nvinfo : EIATTR_KPARAM_INFO
	.align		4
.L_27:
        /*0008*/ 	.byte	0x04, 0x17
        /*000a*/ 	.short	(.L_29 - .L_28)
.L_28:
        /*000c*/ 	.word	0x00000000
        /*0010*/ 	.short	0x0000
        /*0012*/ 	.short	0x0000
        /*0014*/ 	.byte	0x00, 0xf5, 0x21, 0x00


	//----- nvinfo : EIATTR_SPARSE_MMA_MASK
	.align		4
.L_29:
        /*0018*/ 	.byte	0x03, 0x50
        /*001a*/ 	.short	0x0000


	//----- nvinfo : EIATTR_MAXREG_COUNT
	.align		4
        /*001c*/ 	.byte	0x03, 0x1b
        /*001e*/ 	.short	0x00ff


	//----- nvinfo : EIATTR_NUM_BARRIERS
	.align		4
        /*0020*/ 	.byte	0x02, 0x4c
        /*0022*/ 	.byte	0x01
	.zero		1


	//----- nvinfo : EIATTR_EXTERNS
	.align		4
        /*0024*/ 	.byte	0x04, 0x0f
        /*0026*/ 	.short	(.L_31 - .L_30)


	//   ....[0]....
	.align		4
.L_30:
        /*0028*/ 	.word	index@(vprintf)


	//----- nvinfo : EIATTR_MERCURY_ISA_VERSION
	.align		4
.L_31:
        /*002c*/ 	.byte	0x03, 0x5f
        /*002e*/ 	.short	0x0101


	//----- nvinfo : EIATTR_VRC_CTA_INIT_COUNT
	.align		4
        /*0030*/ 	.byte	0x02, 0x4a
	.zero		1
	.zero		1


	//----- nvinfo : EIATTR_SYSCALL_OFFSETS
	.align		4
        /*0034*/ 	.byte	0x04, 0x46
        /*0036*/ 	.short	(.L_33 - .L_32)


	//   ....[0]....
.L_32:
        /*0038*/ 	.word	0x00000170


	//   ....[1]....
        /*003c*/ 	.word	0x000002c0


	//----- nvinfo : EIATTR_EXIT_INSTR_OFFSETS
	.align		4
.L_33:
        /*0040*/ 	.byte	0x04, 0x1c
        /*0042*/ 	.short	(.L_35 - .L_34)


	//   ....[0]....
.L_34:
        /*0044*/ 	.word	0x00000200


	//   ....[1]....
        /*0048*/ 	.word	0x00000330


	//----- nvinfo : EIATTR_CRS_STACK_SIZE
	.align		4
.L_35:
        /*004c*/ 	.byte	0x04, 0x1e
        /*004e*/ 	.short	(.L_37 - .L_36)
.L_36:
        /*0050*/ 	.word	0x00000000


	//----- nvinfo : EIATTR_CBANK_PARAM_SIZE
	.align		4
.L_37:
        /*0054*/ 	.byte	0x03, 0x19
        /*0056*/ 	.short	0x0008


	//----- nvinfo : EIATTR_PARAM_CBANK
	.align		4
        /*0058*/ 	.byte	0x04, 0x0a
        /*005a*/ 	.short	(.L_39 - .L_38)
	.align		4
.L_38:
        /*005c*/ 	.word	index@(.nv.constant0._Z28demonstrateBlockIndependencePi)
        /*0060*/ 	.short	0x0380
        /*0062*/ 	.short	0x0008


	//----- nvinfo : EIATTR_SW_WAR
	.align		4
.L_39:
        /*0064*/ 	.byte	0x04, 0x36
        /*0066*/ 	.short	(.L_41 - .L_40)
.L_40:
        /*0068*/ 	.word	0x00000008
.L_41:


//--------------------- .nv.info._Z31demonstrateBlockHardwareMappingv --------------------------
	.section	.nv.info._Z31demonstrateBlockHardwareMappingv,"",@"SHT_CUDA_INFO"
	.sectionflags	@""
	.align	4


	//----- nvinfo : EIATTR_CUDA_API_VERSION
	.align		4
        /*0000*/ 	.byte	0x04, 0x37
        /*0002*/ 	.short	(.L_43 - .L_42)
.L_42:
        /*0004*/ 	.word	0x00000082


	//----- nvinfo : EIATTR_SPARSE_MMA_MASK
	.align		4
.L_43:
        /*0008*/ 	.byte	0x03, 0x50
        /*000a*/ 	.short	0x0000


	//----- nvinfo : EIATTR_MAXREG_COUNT
	.align		4
        /*000c*/ 	.byte	0x03, 0x1b
        /*000e*/ 	.short	0x00ff


	//----- nvinfo : EIATTR_NUM_BARRIERS
	.align		4
        /*0010*/ 	.byte	0x02, 0x4c
        /*0012*/ 	.byte	0x01
	.zero		1


	//----- nvinfo : EIATTR_EXTERNS
	.align		4
        /*0014*/ 	.byte	0x04, 0x0f
        /*0016*/ 	.short	(.L_45 - .L_44)


	//   ....[0]....
	.align		4
.L_44:
        /*0018*/ 	.word	index@(vprintf)


	//----- nvinfo : EIATTR_MERCURY_ISA_VERSION
	.align		4
.L_45:
        /*001c*/ 	.byte	0x03, 0x5f
        /*001e*/ 	.short	0x0101


	//----- nvinfo : EIATTR_VRC_CTA_INIT_COUNT
	.align		4
        /*0020*/ 	.byte	0x02, 0x4a
	.zero		1
	.zero		1


	//----- nvinfo : EIATTR_SYSCALL_OFFSETS
	.align		4
        /*0024*/ 	.byte	0x04, 0x46
        /*0026*/ 	.short	(.L_47 - .L_46)


	//   ....[0]....
.L_46:
        /*0028*/ 	.word	0x00000180


	//   ....[1]....
        /*002c*/ 	.word	0x00000250


	//   ....[2]....
        /*0030*/ 	.word	0x000003c0


	//----- nvinfo : EIATTR_EXIT_INSTR_OFFSETS
	.align		4
.L_47:
        /*0034*/ 	.byte	0x04, 0x1c
        /*0036*/ 	.short	(.L_49 - .L_48)


	//   ....[0]....
.L_48:
        /*0038*/ 	.word	0x00000290


	//   ....[1]....
        /*003c*/ 	.word	0x000003d0


	//----- nvinfo : EIATTR_CRS_STACK_SIZE
	.align		4
.L_49:
        /*0040*/ 	.byte	0x04, 0x1e
        /*0042*/ 	.short	(.L_51 - .L_50)
.L_50:
        /*0044*/ 	.word	0x00000000


	//----- nvinfo : EIATTR_SW_WAR
	.align		4
.L_51:
        /*0048*/ 	.byte	0x04, 0x36
        /*004a*/ 	.short	(.L_53 - .L_52)
.L_52:
        /*004c*/ 	.word	0x00000008
.L_53:


//--------------------- .nv.info._Z23demonstrateBlockEssencePii --------------------------
	.section	.nv.info._Z23demonstrateBlockEssencePii,"",@"SHT_CUDA_INFO"
	.sectionflags	@""
	.align	4


	//----- nvinfo : EIATTR_CUDA_API_VERSION
	.align		4
        /*0000*/ 	.byte	0x04, 0x37
        /*0002*/ 	.short	(.L_55 - .L_54)
.L_54:
        /*0004*/ 	.word	0x00000082


	//----- nvinfo : EIATTR_KPARAM_INFO
	.align		4
.L_55:
        /*0008*/ 	.byte	0x04, 0x17
        /*000a*/ 	.short	(.L_57 - .L_56)
.L_56:
        /*000c*/ 	.word	0x00000000
        /*0010*/ 	.short	0x0001
        /*0012*/ 	.short	0x0008
        /*0014*/ 	.byte	0x00, 0xf0, 0x11, 0x00


	//----- nvinfo : EIATTR_KPARAM_INFO
	.align		4
.L_57:
        /*0018*/ 	.byte	0x04, 0x17
        /*001a*/ 	.short	(.L_59 - .L_58)
.L_58:
        /*001c*/ 	.word	0x00000000
        /*0020*/ 	.short	0x0000
        /*0022*/ 	.short	0x0000
        /*0024*/ 	.byte	0x00, 0xf5, 0x21, 0x00


	//----- nvinfo : EIATTR_SPARSE_MMA_MASK
	.align		4
.L_59:
        /*0028*/ 	.byte	0x03, 0x50
        /*002a*/ 	.short	0x0000


	//----- nvinfo : EIATTR_MAXREG_COUNT
	.align		4
        /*002c*/ 	.byte	0x03, 0x1b
        /*002e*/ 	.short	0x00ff


	//----- nvinfo : EIATTR_NUM_BARRIERS
	.align		4
        /*0030*/ 	.byte	0x02, 0x4c
        /*0032*/ 	.byte	0x01
	.zero		1


	//----- nvinfo : EIATTR_EXTERNS
	.align		4
        /*0034*/ 	.byte	0x04, 0x0f
        /*0036*/ 	.short	(.L_61 - .L_60)


	//   ....[0]....
	.align		4
.L_60:
        /*0038*/ 	.word	index@(vprintf)


	//----- nvinfo : EIATTR_MERCURY_ISA_VERSION
	.align		4
.L_61:
        /*003c*/ 	.byte	0x03, 0x5f
        /*003e*/ 	.short	0x0101


	//----- nvinfo : EIATTR_INT_WARP_WIDE_INSTR_OFFSETS
	.align		4
        /*0040*/ 	.byte	0x04, 0x31
        /*0042*/ 	.short	(.L_63 - .L_62)


	//   ....[0]....
.L_62:
        /*0044*/ 	.word	0x00000420


	//   ....[1]....
        /*0048*/ 	.word	0x00000480


	//----- nvinfo : EIATTR_VRC_CTA_INIT_COUNT
	.align		4
.L_63:
        /*004c*/ 	.byte	0x02, 0x4a
	.zero		1
	.zero		1


	//----- nvinfo : EIATTR_SYSCALL_OFFSETS
	.align		4
        /*0050*/ 	.byte	0x04, 0x46
        /*0052*/ 	.short	(.L_65 - .L_64)


	//   ....[0]....
.L_64:
        /*0054*/ 	.word	0x000001b0


	//   ....[1]....
        /*0058*/ 	.word	0x00000390


	//   ....[2]....
        /*005c*/ 	.word	0x000005c0


	//----- nvinfo : EIATTR_EXIT_INSTR_OFFSETS
	.align		4
.L_65:
        /*0060*/ 	.byte	0x04, 0x1c
        /*0062*/ 	.short	(.L_67 - .L_66)


	//   ....[0]....
.L_66:
        /*0064*/ 	.word	0x000004e0


	//   ....[1]....
        /*0068*/ 	.word	0x00000640


	//----- nvinfo : EIATTR_CRS_STACK_SIZE
	.align		4
.L_67:
        /*006c*/ 	.byte	0x04, 0x1e
        /*006e*/ 	.short	(.L_69 - .L_68)
.L_68:
        /*0070*/ 	.word	0x00000000


	//----- nvinfo : EIATTR_CBANK_PARAM_SIZE
	.align		4
.L_69:
        /*0074*/ 	.byte	0x03, 0x19
        /*0076*/ 	.short	0x000c


	//----- nvinfo : EIATTR_PARAM_CBANK
	.align		4
        /*0078*/ 	.byte	0x04, 0x0a
        /*007a*/ 	.short	(.L_71 - .L_70)
	.align		4
.L_70:
        /*007c*/ 	.word	index@(.nv.constant0._Z23demonstrateBlockEssencePii)
        /*0080*/ 	.short	0x0380
        /*0082*/ 	.short	0x000c


	//----- nvinfo : EIATTR_SW_WAR
	.align		4
.L_71:
        /*0084*/ 	.byte	0x04, 0x36
        /*0086*/ 	.short	(.L_73 - .L_72)
.L_72:
        /*0088*/ 	.word	0x00000008
.L_73:


//--------------------- .nv.callgraph             --------------------------
	.section	.nv.callgraph,"",@"SHT_CUDA_CALLGRAPH"
	.align	4
	.sectionentsize	8
	.align		4
        /*0000*/ 	.word	0x00000000
	.align		4
        /*0004*/ 	.word	0xffffffff
	.align		4
        /*0008*/ 	.word	index@(_Z28demonstrateBlockIndependencePi)
	.align		4
        /*000c*/ 	.word	index@(vprintf)
	.align		4
        /*0010*/ 	.word	index@(_Z31demonstrateBlockHardwareMappingv)
	.align		4
        /*0014*/ 	.word	index@(vprintf)
	.align		4
        /*0018*/ 	.word	index@(_Z23demonstrateBlockEssencePii)
	.align		4
        /*001c*/ 	.word	index@(vprintf)
	.align		4
        /*0020*/ 	.word	0x00000000
	.align		4
        /*0024*/ 	.word	0xfffffffe
	.align		4
        /*0028*/ 	.word	0x00000000
	.align		4
        /*002c*/ 	.word	0xfffffffd
	.align		4
        /*0030*/ 	.word	0x00000000
	.align		4
        /*0034*/ 	.word	0xfffffffc


//--------------------- .nv.constant4             --------------------------
	.section	.nv.constant4,"a",@progbits
	.align	8
	.align		8
.nv.constant4:
        /*0000*/ 	.dword	vprintf
	.align		8
        /*0008*/ 	.dword	$str
	.align		8
        /*0010*/ 	.dword	$str$1
	.align		8
        /*0018*/ 	.dword	$str$2
	.align		8
        /*0020*/ 	.dword	$str$3
	.align		8
        /*0028*/ 	.dword	$str$4
	.align		8
        /*0030*/ 	.dword	$str$5
	.align		8
        /*0038*/ 	.dword	$str$6
	.align		8
        /*0040*/ 	.dword	$str$7


//--------------------- .text._Z28demonstrateBlockIndependencePi --------------------------
	.section	.text._Z28demonstrateBlockIndependencePi,"ax",@progbits
	.align	128
        .global         _Z28demonstrateBlockIndependencePi
        .type           _Z28demonstrateBlockIndependencePi,@function
        .size           _Z28demonstrateBlockIndependencePi,(.L_x_13 - _Z28demonstrateBlockIndependencePi)
        .other          _Z28demonstrateBlockIndependencePi,@"STO_CUDA_ENTRY STV_DEFAULT"
_Z28demonstrateBlockIndependencePi:
.text._Z28demonstrateBlockIndependencePi:
[----:B------:R-:W0:Y:S01]  /*0000*/  LDC R1, c[0x0][0x37c] ;  /* 0x0000df00ff017b82 */ /* 0x000e220000000800 */
[----:B------:R-:W1:Y:S01]  /*0010*/  S2R R18, SR_TID.X ;  /* 0x0000000000127919 */ /* 0x000e620000002100 */
[----:B------:R-:W2:Y:S01]  /*0020*/  LDCU UR4, c[0x0][0x2f8] ;  /* 0x00005f00ff0477ac */ /* 0x000ea20008000800 */
[----:B0-----:R-:W-:Y:S01]  /*0030*/  VIADD R1, R1, 0xfffffff8 ;  /* 0xfffffff801017836 */ /* 0x001fe20000000000 */
[----:B------:R-:W0:Y:S01]  /*0040*/  S2R R2, SR_CTAID.X ;  /* 0x0000000000027919 */ /* 0x000e220000002500 */
[----:B------:R-:W3:Y:S03]  /*0050*/  LDCU UR5, c[0x0][0x2fc] ;  /* 0x00005f80ff0577ac */ /* 0x000ee60008000800 */
[----:B--2---:R-:W-:-:S05]  /*0060*/  IADD3 R16, P1, PT, R1, UR4, RZ ;  /* 0x0000000401107c10 */ /* 0x004fca000ff3e0ff */
[----:B---3--:R-:W-:Y:S01]  /*0070*/  IMAD.X R17, RZ, RZ, UR5, P1 ;  /* 0x00000005ff117e24 */ /* 0x008fe200088e06ff */
[----:B-1----:R-:W-:-:S13]  /*0080*/  ISETP.NE.AND P0, PT, R18, RZ, PT ;  /* 0x000000ff1200720c */ /* 0x002fda0003f05270 */
[----:B0-----:R-:W-:Y:S05]  /*0090*/  @P0 BRA `(.L_x_0) ;  /* 0x0000000000380947 */ /* 0x001fea0003800000 */
[----:B------:R-:W0:Y:S01]  /*00a0*/  S2UR UR5, SR_CgaCtaId ;  /* 0x00000000000579c3 */ /* 0x000e220000008800 */
[----:B------:R-:W-:Y:S01]  /*00b0*/  UMOV UR4, 0x400 ;  /* 0x0000040000047882 */ /* 0x000fe20000000000 */
[----:B------:R-:W-:Y:S01]  /*00c0*/  MOV R0, 0x0 ;  /* 0x0000000000007802 */ /* 0x000fe20000000f00 */
[----:B------:R1:W-:Y:S01]  /*00d0*/  STL [R1], R2 ;  /* 0x0000000201007387 */ /* 0x0003e20000100800 */
[----:B------:R-:W2:Y:S01]  /*00e0*/  LDCU.64 UR6, c[0x4][0x38] ;  /* 0x01000700ff0677ac */ /* 0x000ea20008000a00 */
[----:B------:R-:W-:Y:S02]  /*00f0*/  IMAD.MOV.U32 R6, RZ, RZ, R16 ;  /* 0x000000ffff067224 */ /* 0x000fe400078e0010 */
[----:B------:R-:W-:Y:S01]  /*0100*/  IMAD.MOV.U32 R7, RZ, RZ, R17 ;  /* 0x000000ffff077224 */ /* 0x000fe200078e0011 */
[----:B------:R1:W3:Y:S01]  /*0110*/  LDC.64 R8, c[0x4][R0] ;  /* 0x0100000000087b82 */ /* 0x0002e20000000a00 */
[----:B--2---:R-:W-:Y:S01]  /*0120*/  IMAD.U32 R4, RZ, RZ, UR6 ;  /* 0x00000006ff047e24 */ /* 0x004fe2000f8e00ff */
[----:B------:R-:W-:Y:S01]  /*0130*/  MOV R5, UR7 ;  /* 0x0000000700057c02 */ /* 0x000fe20008000f00 */
[----:B0-----:R-:W-:-:S09]  /*0140*/  ULEA UR4, UR5, UR4, 0x18 ;  /* 0x0000000405047291 */ /* 0x001fd2000f8ec0ff */
[----:B-1----:R-:W-:Y:S03]  /*0150*/  STS [UR4], RZ ;  /* 0x000000ffff007988 */ /* 0x002fe60008000804 */
[----:B------:R-:W-:-:S07]  /*0160*/  LEPC R20, `(.L_x_0) ;  /* 0x000000001014794e */ /* 0x000fce0000000000 */
[----:B---3--:R-:W-:Y:S05]  /*0170*/  CALL.ABS.NOINC R8 ;  /* 0x0000000008007343 */ /* 0x008fea0003c00000 */
.L_x_0:
[----:B------:R-:W-:Y:S05]  /*0180*/  WARPSYNC.ALL ;  /* 0x0000000000007948 */ /* 0x000fea0003800000 */
[----:B------:R-:W-:Y:S01]  /*0190*/  ISETP.NE.AND P0, PT, R18, RZ, PT ;  /* 0x000000ff1200720c */ /* 0x000fe20003f05270 */
[----:B------:R-:W0:Y:S08]  /*01a0*/  S2UR UR5, SR_CgaCtaId ;  /* 0x00000000000579c3 */ /* 0x000e300000008800 */
[----:B------:R-:W-:Y:S06]  /*01b0*/  BAR.SYNC.DEFER_BLOCKING 0x0 ;  /* 0x0000000000007b1d */ /* 0x000fec0000010000 */
[----:B------:R-:W-:-:S02]  /*01c0*/  UMOV UR4, 0x400 ;  /* 0x0000040000047882 */ /* 0x000fc40000000000 */
[----:B0-----:R-:W-:-:S09]  /*01d0*/  ULEA UR4, UR5, UR4, 0x18 ;  /* 0x0000000405047291 */ /* 0x001fd2000f8ec0ff */
[----:B------:R-:W-:Y:S01]  /*01e0*/  ATOMS.POPC.INC.32 RZ, [UR4] ;  /* 0x00000000ffff7f8c */ /* 0x000fe2000d800004 */
[----:B------:R-:W-:Y:S06]  /*01f0*/  BAR.SYNC.DEFER_BLOCKING 0x0 ;  /* 0x0000000000007b1d */ /* 0x000fec0000010000 */
[----:B------:R-:W-:Y:S05]  /*0200*/  @P0 EXIT ;  /* 0x000000000000094d */ /* 0x000fea0003800000 */
[----:B------:R-:W0:Y:S01]  /*0210*/  LDS R3, [UR4] ;  /* 0x00000004ff037984 */ /* 0x000e220008000800 */
[----:B------:R-:W-:Y:S01]  /*0220*/  MOV R0, 0x0 ;  /* 0x0000000000007802 */ /* 0x000fe20000000f00 */
[----:B------:R-:W1:Y:S01]  /*0230*/  LDCU.64 UR4, c[0x4][0x40] ;  /* 0x01000800ff0477ac */ /* 0x000e620008000a00 */
[----:B------:R-:W-:Y:S01]  /*0240*/  IMAD.MOV.U32 R6, RZ, RZ, R16 ;  /* 0x000000ffff067224 */ /* 0x000fe200078e0010 */
[----:B------:R-:W-:Y:S01]  /*0250*/  MOV R7, R17 ;  /* 0x0000001100077202 */ /* 0x000fe20000000f00 */
[----:B------:R2:W3:Y:S01]  /*0260*/  LDC.64 R8, c[0x4][R0] ;  /* 0x0100000000087b82 */ /* 0x0004e20000000a00 */
[----:B------:R-:W4:Y:S01]  /*0270*/  LDCU.64 UR36, c[0x0][0x358] ;  /* 0x00006b00ff2477ac */ /* 0x000f220008000a00 */
[----:B-1----:R-:W-:Y:S01]  /*0280*/  MOV R4, UR4 ;  /* 0x0000000400047c02 */ /* 0x002fe20008000f00 */
[----:B------:R-:W-:Y:S01]  /*0290*/  IMAD.U32 R5, RZ, RZ, UR5 ;  /* 0x00000005ff057e24 */ /* 0x000fe2000f8e00ff */
[----:B0---4-:R2:W-:Y:S06]  /*02a0*/  STL.64 [R1], R2 ;  /* 0x0000000201007387 */ /* 0x0115ec0000100a00 */
[----:B------:R-:W-:-:S07]  /*02b0*/  LEPC R20, `(.L_x_1) ;  /* 0x000000001014794e */ /* 0x000fce0000000000 */
[----:B--23--:R-:W-:Y:S05]  /*02c0*/  CALL.ABS.NOINC R8 ;  /* 0x0000000008007343 */ /* 0x00cfea0003c00000 */
.L_x_1:
[----:B------:R-:W0:Y:S01]  /*02d0*/  S2UR UR5, SR_CgaCtaId ;  /* 0x00000000000579c3 */ /* 0x000e220000008800 */
[----:B------:R-:W-:-:S07]  /*02e0*/  UMOV UR4, 0x400 ;  /* 0x0000040000047882 */ /* 0x000fce0000000000 */
[----:B------:R-:W1:Y:S01]  /*02f0*/  LDC.64 R2, c[0x0][0x380] ;  /* 0x0000e000ff027b82 */ /* 0x000e620000000a00 */
[----:B0-----:R-:W-:-:S09]  /*0300*/  ULEA UR4, UR5, UR4, 0x18 ;  /* 0x0000000405047291 */ /* 0x001fd2000f8ec0ff */
[----:B------:R-:W1:Y:S04]  /*0310*/  LDS R5, [UR4] ;  /* 0x00000004ff057984 */ /* 0x000e680008000800 */
[----:B-1----:R-:W-:Y:S01]  /*0320*/  REDG.E.ADD.STRONG.GPU desc[UR36][R2.64], R5 ;  /* 0x000000050200798e */ /* 0x002fe2000c12e124 */
[----:B------:R-:W-:Y:S05]  /*0330*/  EXIT ;  /* 0x000000000000794d */ /* 0x000fea0003800000 */
.L_x_2:
[----:B------:R-:W-:-:S00]  /*0340*/  BRA `(.L_x_2) ;  /* 0xfffffffc00fc7947 */ /* 0x000fc0000383ffff */
[----:B------:R-:W-:-:S00]  /*0350*/  NOP ;  /* 0x0000000000007918 */ /* 0x000fc00000000000 */
        /* <DEDUP_REMOVED lines=10> */
.L_x_13:


//--------------------- .text._Z31demonstrateBlockHardwareMappingv --------------------------
	.section	.text._Z31demonstrateBlockHardwareMappingv,"ax",@progbits
	.align	128
        .global         _Z31demonstrateBlockHardwareMappingv
        .type           _Z31demonstrateBlockHardwareMappingv,@function
        .size           _Z31demonstrateBlockHardwareMappingv,(.L_x_14 - _Z31demonstrateBlockHardwareMappingv)
        .other          _Z31demonstrateBlockHardwareMappingv,@"STO_CUDA_ENTRY STV_DEFAULT"
_Z31demonstrateBlockHardwareMappingv:
.text._Z31demonstrateBlockHardwareMappingv:
        /* <DEDUP_REMOVED lines=12> */
[----:B------:R-:W-:Y:S01]  /*00c0*/  LOP3.LUT R3, R2, 0x7, RZ, 0xc0, !PT ;  /* 0x0000000702037812 */ /* 0x000fe200078ec0ff */
[----:B------:R-:W1:Y:S01]  /*00d0*/  LDCU.64 UR6, c[0x4][0x20] ;  /* 0x01000400ff0677ac */ /* 0x000e620008000a00 */
[----:B------:R-:W-:Y:S01]  /*00e0*/  MOV R16, 0x0 ;  /* 0x0000000000107802 */ /* 0x000fe20000000f00 */
[----:B------:R-:W-:Y:S01]  /*00f0*/  IMAD.MOV.U32 R6, RZ, RZ, R19 ;  /* 0x000000ffff067224 */ /* 0x000fe200078e0013 */
[----:B------:R-:W-:Y:S01]  /*0100*/  MOV R7, R18 ;  /* 0x0000001200077202 */ /* 0x000fe20000000f00 */
[----:B------:R2:W-:Y:S01]  /*0110*/  STL.64 [R1], R2 ;  /* 0x0000000201007387 */ /* 0x0005e20000100a00 */
[----:B------:R2:W3:Y:S01]  /*0120*/  LDC.64 R8, c[0x4][R16] ;  /* 0x0100000010087b82 */ /* 0x0004e20000000a00 */
[----:B-1----:R-:W-:Y:S02]  /*0130*/  IMAD.U32 R4, RZ, RZ, UR6 ;  /* 0x00000006ff047e24 */ /* 0x002fe4000f8e00ff */
[----:B------:R-:W-:Y:S01]  /*0140*/  IMAD.U32 R5, RZ, RZ, UR7 ;  /* 0x00000007ff057e24 */ /* 0x000fe2000f8e00ff */
[----:B0-----:R-:W-:-:S09]  /*0150*/  ULEA UR4, UR5, UR4, 0x18 ;  /* 0x0000000405047291 */ /* 0x001fd2000f8ec0ff */
[----:B------:R2:W-:Y:S03]  /*0160*/  STS [UR4], R3 ;  /* 0x00000003ff007988 */ /* 0x0005e60008000804 */
[----:B------:R-:W-:-:S07]  /*0170*/  LEPC R20, `(.L_x_4) ;  /* 0x000000001014794e */ /* 0x000fce0000000000 */
[----:B--23--:R-:W-:Y:S05]  /*0180*/  CALL.ABS.NOINC R8 ;  /* 0x0000000008007343 */ /* 0x00cfea0003c00000 */
.L_x_4:
[----:B------:R-:W0:Y:S01]  /*0190*/  LDC R3, c[0x0][0x360] ;  /* 0x0000d800ff037b82 */ /* 0x000e220000000800 */
[----:B------:R-:W1:Y:S01]  /*01a0*/  LDCU.64 UR4, c[0x4][0x28] ;  /* 0x01000500ff0477ac */ /* 0x000e620008000a00 */
[----:B------:R-:W-:Y:S01]  /*01b0*/  MOV R6, R19 ;  /* 0x0000001300067202 */ /* 0x000fe20000000f00 */
[----:B------:R-:W-:-:S05]  /*01c0*/  IMAD.MOV.U32 R7, RZ, RZ, R18 ;  /* 0x000000ffff077224 */ /* 0x000fca00078e0012 */
[----:B------:R2:W3:Y:S01]  /*01d0*/  LDC.64 R8, c[0x4][R16] ;  /* 0x0100000010087b82 */ /* 0x0004e20000000a00 */
[----:B-1----:R-:W-:Y:S02]  /*01e0*/  IMAD.U32 R4, RZ, RZ, UR4 ;  /* 0x00000004ff047e24 */ /* 0x002fe4000f8e00ff */
[----:B------:R-:W-:Y:S02]  /*01f0*/  IMAD.U32 R5, RZ, RZ, UR5 ;  /* 0x00000005ff057e24 */ /* 0x000fe4000f8e00ff */
[----:B0-----:R-:W-:Y:S01]  /*0200*/  VIADD R0, R3, 0x1f ;  /* 0x0000001f03007836 */ /* 0x001fe20000000000 */
[----:B------:R2:W-:Y:S04]  /*0210*/  STL.64 [R1], R2 ;  /* 0x0000000201007387 */ /* 0x0005e80000100a00 */
[----:B------:R-:W-:-:S05]  /*0220*/  SHF.R.U32.HI R0, RZ, 0x5, R0 ;  /* 0x00000005ff007819 */ /* 0x000fca0000011600 */
[----:B---3--:R2:W-:Y:S02]  /*0230*/  STL [R1+0x8], R0 ;  /* 0x0000080001007387 */ /* 0x0085e40000100800 */
[----:B------:R-:W-:-:S07]  /*0240*/  LEPC R20, `(.L_x_3) ;  /* 0x000000001014794e */ /* 0x000fce0000000000 */
[----:B--2---:R-:W-:Y:S05]  /*0250*/  CALL.ABS.NOINC R8 ;  /* 0x0000000008007343 */ /* 0x004fea0003c00000 */
.L_x_3:
[----:B------:R-:W-:Y:S05]  /*0260*/  WARPSYNC.ALL ;  /* 0x0000000000007948 */ /* 0x000fea0003800000 */
[----:B------:R-:W-:Y:S01]  /*0270*/  BAR.SYNC.DEFER_BLOCKING 0x0 ;  /* 0x0000000000007b1d */ /* 0x000fe20000010000 */
[----:B------:R-:W-:-:S13]  /*0280*/  ISETP.GT.U32.AND P0, PT, R17, 0x3f, PT ;  /* 0x0000003f1100780c */ /* 0x000fda0003f04070 */
[----:B------:R-:W-:Y:S05]  /*0290*/  @P0 EXIT ;  /* 0x000000000000094d */ /* 0x000fea0003800000 */
[----:B------:R-:W0:Y:S01]  /*02a0*/  S2UR UR5, SR_CgaCtaId ;  /* 0x00000000000579c3 */ /* 0x000e220000008800 */
[----:B------:R-:W-:Y:S01]  /*02b0*/  UMOV UR4, 0x400 ;  /* 0x0000040000047882 */ /* 0x000fe20000000000 */
[----:B------:R-:W-:Y:S01]  /*02c0*/  IMAD.MOV.U32 R16, RZ, RZ, R2 ;  /* 0x000000ffff107224 */ /* 0x000fe200078e0002 */
[----:B------:R-:W-:Y:S01]  /*02d0*/  MOV R8, 0x0 ;  /* 0x0000000000087802 */ /* 0x000fe20000000f00 */
[----:B------:R-:W-:Y:S01]  /*02e0*/  IMAD.MOV.U32 R6, RZ, RZ, R19 ;  /* 0x000000ffff067224 */ /* 0x000fe200078e0013 */
[----:B------:R-:W-:Y:S01]  /*02f0*/  LOP3.LUT R3, R17, 0x1f, RZ, 0xc0, !PT ;  /* 0x0000001f11037812 */ /* 0x000fe200078ec0ff */
[----:B------:R-:W-:Y:S01]  /*0300*/  IMAD.MOV.U32 R7, RZ, RZ, R18 ;  /* 0x000000ffff077224 */ /* 0x000fe200078e0012 */
[----:B------:R-:W-:Y:S01]  /*0310*/  SHF.R.U32.HI R2, RZ, 0x5, R17 ;  /* 0x00000005ff027819 */ /* 0x000fe20000011611 */
[----:B------:R-:W-:Y:S01]  /*0320*/  STL.64 [R1], R16 ;  /* 0x0000001001007387 */ /* 0x000fe20000100a00 */
[----:B------:R-:W1:Y:S03]  /*0330*/  LDC.64 R8, c[0x4][R8] ;  /* 0x0100000008087b82 */ /* 0x000e660000000a00 */
[----:B------:R-:W-:Y:S01]  /*0340*/  STL.64 [R1+0x8], R2 ;  /* 0x0000080201007387 */ /* 0x000fe20000100a00 */
[----:B0-----:R-:W-:-:S09]  /*0350*/  ULEA UR4, UR5, UR4, 0x18 ;  /* 0x0000000405047291 */ /* 0x001fd2000f8ec0ff */
[----:B------:R-:W0:Y:S02]  /*0360*/  LDS R0, [UR4] ;  /* 0x00000004ff007984 */ /* 0x000e240008000800 */
[----:B------:R-:W2:Y:S02]  /*0370*/  LDCU.64 UR4, c[0x4][0x30] ;  /* 0x01000600ff0477ac */ /* 0x000ea40008000a00 */
[----:B--2---:R-:W-:Y:S01]  /*0380*/  IMAD.U32 R4, RZ, RZ, UR4 ;  /* 0x00000004ff047e24 */ /* 0x004fe2000f8e00ff */
[----:B------:R-:W-:Y:S01]  /*0390*/  MOV R5, UR5 ;  /* 0x0000000500057c02 */ /* 0x000fe20008000f00 */
[----:B01----:R0:W-:Y:S06]  /*03a0*/  STL [R1+0x10], R0 ;  /* 0x0000100001007387 */ /* 0x0031ec0000100800 */
[----:B------:R-:W-:-:S07]  /*03b0*/  LEPC R20, `(.L_x_5) ;  /* 0x000000001014794e */ /* 0x000fce0000000000 */
[----:B0-----:R-:W-:Y:S05]  /*03c0*/  CALL.ABS.NOINC R8 ;  /* 0x0000000008007343 */ /* 0x001fea0003c00000 */
.L_x_5:
[----:B------:R-:W-:Y:S05]  /*03d0*/  EXIT ;  /* 0x000000000000794d */ /* 0x000fea0003800000 */
.L_x_6:
        /* <DEDUP_REMOVED lines=10> */
.L_x_14:


//--------------------- .text._Z23demonstrateBlockEssencePii --------------------------
	.section	.text._Z23demonstrateBlockEssencePii,"ax",@progbits
	.align	128
        .global         _Z23demonstrateBlockEssencePii
        .type           _Z23demonstrateBlockEssencePii,@function
        .size           _Z23demonstrateBlockEssencePii,(.L_x_15 - _Z23demonstrateBlockEssencePii)
        .other          _Z23demonstrateBlockEssencePii,@"STO_CUDA_ENTRY STV_DEFAULT"
_Z23demonstrateBlockEssencePii:
.text._Z23demonstrateBlockEssencePii:
[----:B------:R-:W0:Y:S01]  /*0000*/  LDC R1, c[0x0][0x37c] ;  /* 0x0000df00ff017b82 */ /* 0x000e220000000800 */
[----:B------:R-:W1:Y:S01]  /*0010*/  S2R R17, SR_TID.X ;  /* 0x0000000000117919 */ /* 0x000e620000002100 */
[----:B------:R-:W2:Y:S01]  /*0020*/  LDCU UR4, c[0x0][0x2f8] ;  /* 0x00005f00ff0477ac */ /* 0x000ea20008000800 */
[----:B0-----:R-:W-:Y:S01]  /*0030*/  VIADD R1, R1, 0xfffffff0 ;  /* 0xfffffff001017836 */ /* 0x001fe20000000000 */
[----:B------:R-:W0:Y:S01]  /*0040*/  S2R R2, SR_CTAID.X ;  /* 0x0000000000027919 */ /* 0x000e220000002500 */
[----:B------:R-:W3:Y:S03]  /*0050*/  LDCU UR5, c[0x0][0x2fc] ;  /* 0x00005f80ff0577ac */ /* 0x000ee60008000800 */
[----:B------:R-:W0:Y:S01]  /*0060*/  LDC R3, c[0x0][0x360] ;  /* 0x0000d800ff037b82 */ /* 0x000e220000000800 */
[----:B--2---:R-:W-:-:S05]  /*0070*/  IADD3 R22, P1, PT, R1, UR4, RZ ;  /* 0x0000000401167c10 */ /* 0x004fca000ff3e0ff */
[----:B---3--:R-:W-:Y:S01]  /*0080*/  IMAD.X R23, RZ, RZ, UR5, P1 ;  /* 0x00000005ff177e24 */ /* 0x008fe200088e06ff */
[----:B-1----:R-:W-:Y:S01]  /*0090*/  ISETP.NE.AND P0, PT, R17, RZ, PT ;  /* 0x000000ff1100720c */ /* 0x002fe20003f05270 */
[----:B0-----:R-:W-:-:S12]  /*00a0*/  IMAD R16, R2, R3, R17 ;  /* 0x0000000302107224 */ /* 0x001fd800078e0211 */
[----:B------:R-:W-:Y:S05]  /*00b0*/  @P0 BRA `(.L_x_7) ;  /* 0x0000000000400947 */ /* 0x000fea0003800000 */
[----:B------:R-:W0:Y:S01]  /*00c0*/  S2UR UR5, SR_CgaCtaId ;  /* 0x00000000000579c3 */ /* 0x000e220000008800 */
[----:B------:R-:W-:Y:S01]  /*00d0*/  UMOV UR4, 0x400 ;  /* 0x0000040000047882 */ /* 0x000fe20000000000 */
[----:B------:R-:W-:Y:S01]  /*00e0*/  IMAD R8, R2, 0x3e8, RZ ;  /* 0x000003e802087824 */ /* 0x000fe200078e02ff */
[----:B------:R-:W-:Y:S01]  /*00f0*/  MOV R0, 0x0 ;  /* 0x0000000000007802 */ /* 0x000fe20000000f00 */
[----:B------:R-:W-:Y:S01]  /*0100*/  IMAD.MOV.U32 R9, RZ, RZ, RZ ;  /* 0x000000ffff097224 */ /* 0x000fe200078e00ff */
[----:B------:R1:W-:Y:S01]  /*0110*/  STL.64 [R1], R2 ;  /* 0x0000000201007387 */ /* 0x0003e20000100a00 */
[----:B------:R-:W2:Y:S01]  /*0120*/  LDCU.64 UR6, c[0x4][0x8] ;  /* 0x01000100ff0677ac */ /* 0x000ea20008000a00 */
[----:B------:R-:W-:Y:S01]  /*0130*/  IMAD.MOV.U32 R6, RZ, RZ, R22 ;  /* 0x000000ffff067224 */ /* 0x000fe200078e0016 */
[----:B------:R1:W3:Y:S01]  /*0140*/  LDC.64 R10, c[0x4][R0] ;  /* 0x01000000000a7b82 */ /* 0x0002e20000000a00 */
[----:B------:R-:W-:Y:S01]  /*0150*/  IMAD.MOV.U32 R7, RZ, RZ, R23 ;  /* 0x000000ffff077224 */ /* 0x000fe200078e0017 */
[----:B0-----:R-:W-:Y:S01]  /*0160*/  ULEA UR4, UR5, UR4, 0x18 ;  /* 0x0000000405047291 */ /* 0x001fe2000f8ec0ff */
[----:B--2---:R-:W-:Y:S01]  /*0170*/  MOV R4, UR6 ;  /* 0x0000000600047c02 */ /* 0x004fe20008000f00 */
[----:B------:R-:W-:-:S07]  /*0180*/  IMAD.U32 R5, RZ, RZ, UR7 ;  /* 0x00000007ff057e24 */ /* 0x000fce000f8e00ff */
[----:B------:R1:W-:Y:S03]  /*0190*/  STS.64 [UR4+0x400], R8 ;  /* 0x00040008ff007988 */ /* 0x0003e60008000a04 */
[----:B------:R-:W-:-:S07]  /*01a0*/  LEPC R20, `(.L_x_7) ;  /* 0x000000001014794e */ /* 0x000fce0000000000 */
[----:B-1-3--:R-:W-:Y:S05]  /*01b0*/  CALL.ABS.NOINC R10 ;  /* 0x000000000a007343 */ /* 0x00afea0003c00000 */
.L_x_7:
[----:B------:R-:W-:Y:S05]  /*01c0*/  WARPSYNC.ALL ;  /* 0x0000000000007948 */ /* 0x000fea0003800000 */
[----:B------:R-:W0:Y:S01]  /*01d0*/  LDCU UR4, c[0x0][0x388] ;  /* 0x00007100ff0477ac */ /* 0x000e220008000800 */
[----:B------:R-:W1:Y:S01]  /*01e0*/  S2UR UR5, SR_CgaCtaId ;  /* 0x00000000000579c3 */ /* 0x000e620000008800 */
[----:B------:R-:W2:Y:S07]  /*01f0*/  LDCU.64 UR36, c[0x0][0x358] ;  /* 0x00006b00ff2477ac */ /* 0x000eae0008000a00 */
[----:B------:R-:W-:Y:S01]  /*0200*/  BAR.SYNC.DEFER_BLOCKING 0x0 ;  /* 0x0000000000007b1d */ /* 0x000fe20000010000 */
[----:B0-----:R-:W-:-:S05]  /*0210*/  ISETP.GE.AND P0, PT, R16, UR4, PT ;  /* 0x0000000410007c0c */ /* 0x001fca000bf06270 */
[----:B------:R-:W-:Y:S01]  /*0220*/  UMOV UR4, 0x400 ;  /* 0x0000040000047882 */ /* 0x000fe20000000000 */
[----:B------:R-:W-:Y:S01]  /*0230*/  ISETP.LT.U32.AND P1, PT, R17, 0x100, !P0 ;  /* 0x000001001100780c */ /* 0x000fe20004721070 */
[----:B-1----:R-:W-:-:S03]  /*0240*/  ULEA UR38, UR5, UR4, 0x18 ;  /* 0x0000000405267291 */ /* 0x002fc6000f8ec0ff */
[----:B------:R-:W-:-:S03]  /*0250*/  P2R R25, PR, RZ, 0x2 ;  /* 0x00000002ff197803 */ /* 0x000fc60000000000 */
[----:B------:R-:W-:-:S06]  /*0260*/  LEA R24, R17, UR38, 0x2 ;  /* 0x0000002611187c11 */ /* 0x000fcc000f8e10ff */
[----:B--2---:R-:W-:Y:S05]  /*0270*/  @!P1 BRA `(.L_x_8) ;  /* 0x0000000000489947 */ /* 0x004fea0003800000 */
[----:B------:R-:W0:Y:S01]  /*0280*/  LDC.64 R6, c[0x0][0x380] ;  /* 0x0000e000ff067b82 */ /* 0x000e220000000a00 */
[----:B------:R-:W1:Y:S01]  /*0290*/  LDS R19, [UR38+0x400] ;  /* 0x00040026ff137984 */ /* 0x000e620008000800 */
[----:B------:R-:W-:Y:S01]  /*02a0*/  IMAD.MOV.U32 R18, RZ, RZ, R17 ;  /* 0x000000ffff127224 */ /* 0x000fe200078e0011 */
[----:B------:R-:W-:Y:S01]  /*02b0*/  MOV R0, 0x0 ;  /* 0x0000000000007802 */ /* 0x000fe20000000f00 */
[----:B------:R-:W2:Y:S01]  /*02c0*/  LDCU.64 UR4, c[0x4][0x10] ;  /* 0x01000200ff0477ac */ /* 0x000ea20008000a00 */
[----:B0-----:R-:W-:-:S06]  /*02d0*/  IMAD.WIDE R6, R16, 0x4, R6 ;  /* 0x0000000410067825 */ /* 0x001fcc00078e0206 */
[----:B------:R0:W1:Y:S01]  /*02e0*/  LDG.E R6, desc[UR36][R6.64] ;  /* 0x0000002406067981 */ /* 0x000062000c1e1900 */
[----:B------:R-:W-:Y:S01]  /*02f0*/  MOV R16, R2 ;  /* 0x0000000200107202 */ /* 0x000fe20000000f00 */
[----:B------:R3:W4:Y:S01]  /*0300*/  LDC.64 R8, c[0x4][R0] ;  /* 0x0100000000087b82 */ /* 0x0007220000000a00 */
[----:B--2---:R-:W-:Y:S01]  /*0310*/  IMAD.U32 R4, RZ, RZ, UR4 ;  /* 0x00000004ff047e24 */ /* 0x004fe2000f8e00ff */
[----:B------:R-:W-:Y:S01]  /*0320*/  MOV R5, UR5 ;  /* 0x0000000500057c02 */ /* 0x000fe20008000f00 */
[----:B0-----:R-:W-:Y:S02]  /*0330*/  IMAD.MOV.U32 R7, RZ, RZ, R23 ;  /* 0x000000ffff077224 */ /* 0x001fe400078e0017 */
[----:B-1----:R-:W-:Y:S02]  /*0340*/  IMAD.IADD R19, R6, 0x1, R19 ;  /* 0x0000000106137824 */ /* 0x002fe400078e0213 */
[----:B------:R-:W-:-:S03]  /*0350*/  IMAD.MOV.U32 R6, RZ, RZ, R22 ;  /* 0x000000ffff067224 */ /* 0x000fc600078e0016 */
[----:B------:R3:W-:Y:S04]  /*0360*/  STL.128 [R1], R16 ;  /* 0x0000001001007387 */ /* 0x0007e80000100c00 */
[----:B----4-:R3:W-:Y:S02]  /*0370*/  STS [R24], R19 ;  /* 0x0000001318007388 */ /* 0x0107e40000000800 */
[----:B------:R-:W-:-:S07]  /*0380*/  LEPC R20, `(.L_x_8) ;  /* 0x000000001014794e */ /* 0x000fce0000000000 */
[----:B---3--:R-:W-:Y:S05]  /*0390*/  CALL.ABS.NOINC R8 ;  /* 0x0000000008007343 */ /* 0x008fea0003c00000 */
.L_x_8:
[----:B------:R-:W-:Y:S01]  /*03a0*/  ISETP.NE.AND P6, PT, R25, RZ, PT ;  /* 0x000000ff1900720c */ /* 0x000fe20003fc5270 */
[----:B------:R-:W-:Y:S05]  /*03b0*/  WARPSYNC.ALL ;  /* 0x0000000000007948 */ /* 0x000fea0003800000 */
[----:B------:R-:W-:Y:S01]  /*03c0*/  BAR.SYNC.DEFER_BLOCKING 0x0 ;  /* 0x0000000000007b1d */ /* 0x000fe20000010000 */
[----:B------:R-:W-:-:S05]  /*03d0*/  ISETP.NE.AND P0, PT, R17, RZ, PT ;  /* 0x000000ff1100720c */ /* 0x000fca0003f05270 */
[----:B------:R-:W-:Y:S04]  /*03e0*/  BSSY.RECONVERGENT B0, `(.L_x_9) ;  /* 0x000000e000007945 */ /* 0x000fe80003800200 */
[----:B------:R-:W-:Y:S05]  /*03f0*/  @!P6 BRA `(.L_x_10) ;  /* 0x000000000030e947 */ /* 0x000fea0003800000 */
[----:B------:R-:W0:Y:S01]  /*0400*/  LDS R24, [R24] ;  /* 0x0000000018187984 */ /* 0x000e220000000800 */
[----:B------:R-:W1:Y:S01]  /*0410*/  S2UR UR6, SR_CgaCtaId ;  /* 0x00000000000679c3 */ /* 0x000e620000008800 */
[----:B------:R-:W-:Y:S01]  /*0420*/  VOTEU.ANY UR4, UPT, PT ;  /* 0x0000000000047886 */ /* 0x000fe200038e0100 */
[----:B------:R-:W-:Y:S01]  /*0430*/  UMOV UR5, 0x400 ;  /* 0x0000040000057882 */ /* 0x000fe20000000000 */
[----:B------:R-:W2:Y:S01]  /*0440*/  S2R R0, SR_LANEID ;  /* 0x0000000000007919 */ /* 0x000ea20000000000 */
[----:B------:R-:W-:-:S06]  /*0450*/  UFLO.U32 UR4, UR4 ;  /* 0x00000004000472bd */ /* 0x000fcc00080e0000 */
[----:B--2---:R-:W-:Y:S01]  /*0460*/  ISETP.EQ.U32.AND P1, PT, R0, UR4, PT ;  /* 0x0000000400007c0c */ /* 0x004fe2000bf22070 */
[----:B------:R-:W-:Y:S01]  /*0470*/  UIADD3 UR4, UPT, UPT, UR5, 0x404, URZ ;  /* 0x0000040405047890 */ /* 0x000fe2000fffe0ff */
[----:B0-----:R-:W0:Y:S03]  /*0480*/  REDUX.SUM UR7, R24 ;  /* 0x00000000180773c4 */ /* 0x001e26000000c000 */
[----:B-1----:R-:W-:Y:S01]  /*0490*/  ULEA UR4, UR6, UR4, 0x18 ;  /* 0x0000000406047291 */ /* 0x002fe2000f8ec0ff */
[----:B0-----:R-:W-:-:S08]  /*04a0*/  MOV R0, UR7 ;  /* 0x0000000700007c02 */ /* 0x001fd00008000f00 */
[----:B------:R0:W-:Y:S03]  /*04b0*/  @P1 ATOMS.ADD RZ, [UR4], R0 ;  /* 0x00000000ffff198c */ /* 0x0001e60008000004 */
.L_x_10:
[----:B------:R-:W-:Y:S05]  /*04c0*/  BSYNC.RECONVERGENT B0 ;  /* 0x0000000000007941 */ /* 0x000fea0003800200 */
.L_x_9:
[----:B------:R-:W-:Y:S06]  /*04d0*/  BAR.SYNC.DEFER_BLOCKING 0x0 ;  /* 0x0000000000007b1d */ /* 0x000fec0000010000 */
[----:B------:R-:W-:Y:S05]  /*04e0*/  @P0 EXIT ;  /* 0x000000000000094d */ /* 0x000fea0003800000 */
[----:B------:R-:W1:Y:S01]  /*04f0*/  S2UR UR5, SR_CgaCtaId ;  /* 0x00000000000579c3 */ /* 0x000e620000008800 */
[----:B------:R-:W-:Y:S01]  /*0500*/  UMOV UR4, 0x400 ;  /* 0x0000040000047882 */ /* 0x000fe20000000000 */
[----:B0-----:R-:W-:Y:S01]  /*0510*/  MOV R0, 0x0 ;  /* 0x0000000000007802 */ /* 0x001fe20000000f00 */
[----:B------:R-:W-:Y:S01]  /*0520*/  IMAD.MOV.U32 R7, RZ, RZ, R23 ;  /* 0x000000ffff077224 */ /* 0x000fe200078e0017 */
[----:B------:R-:W-:-:S04]  /*0530*/  MOV R6, R22 ;  /* 0x0000001600067202 */ /* 0x000fc80000000f00 */
[----:B------:R0:W2:Y:S01]  /*0540*/  LDC.64 R8, c[0x4][R0] ;  /* 0x0100000000087b82 */ /* 0x0000a20000000a00 */
[----:B-1----:R-:W-:-:S09]  /*0550*/  ULEA UR4, UR5, UR4, 0x18 ;  /* 0x0000000405047291 */ /* 0x002fd2000f8ec0ff */
[----:B------:R-:W1:Y:S02]  /*0560*/  LDS R3, [UR4+0x404] ;  /* 0x00040404ff037984 */ /* 0x000e640008000800 */
[----:B------:R-:W3:Y:S02]  /*0570*/  LDCU.64 UR4, c[0x4][0x18] ;  /* 0x01000300ff0477ac */ /* 0x000ee40008000a00 */
[----:B---3--:R-:W-:Y:S02]  /*0580*/  IMAD.U32 R4, RZ, RZ, UR4 ;  /* 0x00000004ff047e24 */ /* 0x008fe4000f8e00ff */
[----:B------:R-:W-:Y:S01]  /*0590*/  IMAD.U32 R5, RZ, RZ, UR5 ;  /* 0x00000005ff057e24 */ /* 0x000fe2000f8e00ff */
[----:B-12---:R0:W-:Y:S06]  /*05a0*/  STL.64 [R1], R2 ;  /* 0x0000000201007387 */ /* 0x0061ec0000100a00 */
[----:B------:R-:W-:-:S07]  /*05b0*/  LEPC R20, `(.L_x_11) ;  /* 0x000000001014794e */ /* 0x000fce0000000000 */
[----:B0-----:R-:W-:Y:S05]  /*05c0*/  CALL.ABS.NOINC R8 ;  /* 0x0000000008007343 */ /* 0x001fea0003c00000 */
.L_x_11:
[----:B------:R-:W0:Y:S01]  /*05d0*/  S2UR UR5, SR_CgaCtaId ;  /* 0x00000000000579c3 */ /* 0x000e220000008800 */
[----:B------:R-:W-:-:S07]  /*05e0*/  UMOV UR4, 0x400 ;  /* 0x0000040000047882 */ /* 0x000fce0000000000 */
[----:B------:R-:W1:Y:S01]  /*05f0*/  LDC.64 R4, c[0x0][0x380] ;  /* 0x0000e000ff047b82 */ /* 0x000e620000000a00 */
[----:B0-----:R-:W-:Y:S01]  /*0600*/  ULEA UR4, UR5, UR4, 0x18 ;  /* 0x0000000405047291 */ /* 0x001fe2000f8ec0ff */
[----:B-1----:R-:W-:-:S08]  /*0610*/  IMAD.WIDE.U32 R2, R2, 0x4, R4 ;  /* 0x0000000402027825 */ /* 0x002fd000078e0004 */
[----:B------:R-:W0:Y:S04]  /*0620*/  LDS R7, [UR4+0x404] ;  /* 0x00040404ff077984 */ /* 0x000e280008000800 */
[----:B0-----:R-:W-:Y:S01]  /*0630*/  STG.E desc[UR36][R2.64], R7 ;  /* 0x0000000702007986 */ /* 0x001fe2000c101924 */
[----:B------:R-:W-:Y:S05]  /*0640*/  EXIT ;  /* 0x000000000000794d */ /* 0x000fea0003800000 */
.L_x_12:
        /* <DEDUP_REMOVED lines=11> */
.L_x_15:


//--------------------- .nv.global.init           --------------------------
	.section	.nv.global.init,"aw",@progbits
.nv.global.init:
	.type		$str$6,@object
	.size		$str$6,($str$7 - $str$6)
$str$6:
        /*0000*/ 	.byte	0x42, 0x6c, 0x6f, 0x63, 0x6b, 0x20, 0x25, 0x64, 0x3a, 0x20, 0xe5, 0xbc, 0x80, 0xe5, 0xa7, 0x8b
        /*0010*/ 	.byte	0xe7, 0x8b, 0xac, 0xe7, 0xab, 0x8b, 0xe5, 0xb7, 0xa5, 0xe4, 0xbd, 0x9c, 0x0a, 0x00
	.type		$str$7,@object
	.size		$str$7,($str$3 - $str$7)
$str$7:
        /*001e*/ 	.byte	0x42, 0x6c, 0x6f, 0x63, 0x6b, 0x20, 0x25, 0x64, 0x3a, 0x20, 0xe6, 0x9c, 0xac, 0xe5, 0x9c, 0xb0
        /*002e*/ 	.byte	0xe8, 0xae, 0xa1, 0xe6, 0x95, 0xb0, 0xe5, 0x99, 0xa8, 0x20, 0x3d, 0x20, 0x25, 0x64, 0x0a, 0x00
	.type		$str$3,@object
	.size		$str$3,($str$2 - $str$3)
$str$3:
        /*003e*/ 	.byte	0x42, 0x6c, 0x6f, 0x63, 0x6b, 0x20, 0x25, 0x64, 0x3a, 0x20, 0xe8, 0xa2, 0xab, 0xe5, 0x88, 0x86
        /*004e*/ 	.byte	0xe9, 0x85, 0x8d, 0xe5, 0x88, 0xb0, 0x53, 0x4d, 0x20, 0x25, 0x64, 0xe4, 0xb8, 0x8a, 0xe6, 0x89
        /*005e*/ 	.byte	0xa7, 0xe8, 0xa1, 0x8c, 0x0a, 0x00
	.type		$str$2,@object
	.size		$str$2,($str$4 - $str$2)
$str$2:
        /*0064*/ 	.byte	0x42, 0x6c, 0x6f, 0x63, 0x6b, 0x20, 0x25, 0x64, 0x3a, 0x20, 0xe5, 0x8d, 0x8f, 0xe4, 0xbd, 0x9c
        /*0074*/ 	.byte	0xe8, 0xae, 0xa1, 0xe7, 0xae, 0x97, 0xe5, 0xae, 0x8c, 0xe6, 0x88, 0x90, 0xef, 0xbc, 0x8c, 0xe7
        /*0084*/ 	.byte	0xbb, 0x93, 0xe6, 0x9e, 0x9c, 0x20, 0x3d, 0x20, 0x25, 0x64, 0x0a, 0x00
	.type		$str$4,@object
	.size		$str$4,($str$1 - $str$4)
$str$4:
        /*0090*/ 	.byte	0x42, 0x6c, 0x6f, 0x63, 0x6b, 0x20, 0x25, 0x64, 0x3a, 0x20, 0xe6, 0x88, 0x91, 0xe7, 0x9a, 0x84
        /*00a0*/ 	.byte	0x25, 0x64, 0xe4, 0xb8, 0xaa, 0xe7, 0xba, 0xbf, 0xe7, 0xa8, 0x8b, 0xe5, 0xb0, 0x86, 0xe8, 0xa2
        /*00b0*/ 	.byte	0xab, 0xe7, 0xbb, 0x84, 0xe7, 0xbb, 0x87, 0xe6, 0x88, 0x90, 0x25, 0x64, 0xe4, 0xb8, 0xaa, 0x77
        /*00c0*/ 	.byte	0x61, 0x72, 0x70, 0x0a, 0x00
	.type		$str$1,@object
	.size		$str$1,($str$5 - $str$1)
$str$1:
        /*00c5*/ 	.byte	0x42, 0x6c, 0x6f, 0x63, 0x6b, 0x20, 0x25, 0x64, 0x2c, 0x20, 0x54, 0x68, 0x72, 0x65, 0x61, 0x64
        /*00d5*/ 	.byte	0x20, 0x25, 0x64, 0x3a, 0x20, 0xe8, 0xae, 0xbf, 0xe9, 0x97, 0xae, 0xe5, 0x85, 0xb1, 0xe4, 0xba
        /*00e5*/ 	.byte	0xab, 0xe5, 0xb7, 0xa5, 0xe4, 0xbd, 0x9c, 0xe5, 0x8c, 0xba, 0x5b, 0x25, 0x64, 0x5d, 0x20, 0x3d
        /*00f5*/ 	.byte	0x20, 0x25, 0x64, 0x0a, 0x00
	.type		$str$5,@object
	.size		$str$5,($str - $str$5)
$str$5:
        /*00fa*/ 	.byte	0x42, 0x6c, 0x6f, 0x63, 0x6b, 0x20, 0x25, 0x64, 0x2c, 0x20, 0x54, 0x68, 0x72, 0x65, 0x61, 0x64
        /*010a*/ 	.byte	0x20, 0x25, 0x64, 0x3a, 0x20, 0xe5, 0xb1, 0x9e, 0xe4, 0xba, 0x8e, 0x57, 0x61, 0x72, 0x70, 0x20
        /*011a*/ 	.byte	0x25, 0x64, 0x2c, 0x20, 0x4c, 0x61, 0x6e, 0x65, 0x20, 0x25, 0x64, 0x2c, 0x20, 0xe8, 0xbf, 0x90
        /*012a*/ 	.byte	0xe8, 0xa1, 0x8c, 0xe5, 0x9c, 0xa8, 0x53, 0x4d, 0x20, 0x25, 0x64, 0x0a, 0x00
	.type		$str,@object
	.size		$str,(.L_0 - $str)
$str:
        /*0137*/ 	.byte	0x42, 0x6c, 0x6f, 0x63, 0x6b, 0x20, 0x25, 0x64, 0x3a, 0x20, 0xe6, 0x88, 0x91, 0xe6, 0x98, 0xaf
        /*0147*/ 	.byte	0xe4, 0xb8, 0x80, 0xe4, 0xb8, 0xaa, 0xe7, 0x8b, 0xac, 0xe7, 0xab, 0x8b, 0xe7, 0x9a, 0x84, 0xe5
        /*0157*/ 	.byte	0x8d, 0x8f, 0xe4, 0xbd, 0x9c, 0xe5, 0x8d, 0x95, 0xe5, 0x85, 0x83, 0xef, 0xbc, 0x8c, 0xe6, 0x9c
        /*0167*/ 	.byte	0x89, 0x25, 0x64, 0xe4, 0xb8, 0xaa, 0xe7, 0xba, 0xbf, 0xe7, 0xa8, 0x8b, 0xe5, 0x8d, 0x8f, 0xe5
        /*0177*/ 	.byte	0x90, 0x8c, 0xe5, 0xb7, 0xa5, 0xe4, 0xbd, 0x9c, 0x0a, 0x00
.L_0:


//--------------------- .nv.shared._Z28demonstrateBlockIndependencePi --------------------------
	.section	.nv.shared._Z28demonstrateBlockIndependencePi,"aw",@nobits
	.sectionflags	@""
	.align	4
.nv.shared._Z28demonstrateBlockIndependencePi:
	.zero		1028


//--------------------- .nv.shared.reserved.0     --------------------------
	.section	.nv.shared.reserved.0,"aw",@nobits
	.weak		__nv_reservedSMEM_offset_0_alias
	.size		__nv_reservedSMEM_offset_0_alias, 0, 64
	.other		__nv_reservedSMEM_offset_0_alias,@"STO_CUDA_RESERVED_SHARED STV_DEFAULT"
__nv_reservedSMEM_offset_0_alias:
	.zero		0
	.zero		64


//--------------------- .nv.shared._Z31demonstrateBlockHardwareMappingv --------------------------
	.section	.nv.shared._Z31demonstrateBlockHardwareMappingv,"aw",@nobits
	.sectionflags	@""
	.align	4
.nv.shared._Z31demonstrateBlockHardwareMappingv:
	.zero		1028


//--------------------- .nv.shared._Z23demonstrateBlockEssencePii --------------------------
	.section	.nv.shared._Z23demonstrateBlockEssencePii,"aw",@nobits
	.sectionflags	@""
	.align	4
.nv.shared._Z23demonstrateBlockEssencePii:
	.zero		2056


//--------------------- .nv.constant0._Z28demonstrateBlockIndependencePi --------------------------
	.section	.nv.constant0._Z28demonstrateBlockIndependencePi,"a",@progbits
	.sectionflags	@""
	.align	4
.nv.constant0._Z28demonstrateBlockIndependencePi:
	.zero		904


//--------------------- .nv.constant0._Z31demonstrateBlockHardwareMappingv --------------------------
	.section	.nv.constant0._Z31demonstrateBlockHardwareMappingv,"a",@progbits
	.sectionflags	@""
	.align	4
.nv.constant0._Z31demonstrateBlockHardwareMappingv:
	.zero		896


//--------------------- .nv.constant0._Z23demonstrateBlockEssencePii --------------------------
	.section	.nv.constant0._Z23demonstrateBlockEssencePii,"a",@progbits
	.sectionflags	@""
	.align	4
.nv.constant0._Z23demonstrateBlockEssencePii:
	.zero		908


//--------------------- SYMBOLS --------------------------

	.type		.nv.reservedSmem.offset0,@object
	.size		.nv.reservedSmem.offset0,0x4
	.type		.nv.reservedSmem.cap,@object
	.size		.nv.reservedSmem.cap,0x4
	.type		vprintf,@function
